//
// Generated by NVIDIA NVVM Compiler
//
// Compiler Build ID: CL-36424714
// Cuda compilation tools, release 13.0, V13.0.88
// Based on NVVM 20.0.0
//

.version 9.0
.target sm_100
.address_size 64

	// .globl	_Z13invert_kernelPhii

.visible .entry _Z13invert_kernelPhii(
	.param .u64 .ptr .align 1 _Z13invert_kernelPhii_param_0,
	.param .u32 _Z13invert_kernelPhii_param_1,
	.param .u32 _Z13invert_kernelPhii_param_2
)
{
	.reg .pred 	%p<4>;
	.reg .b16 	%rs<7>;
	.reg .b32 	%r<13>;
	.reg .b64 	%rd<5>;

	ld.param.u64 	%rd1, [_Z13invert_kernelPhii_param_0];
	ld.param.u32 	%r3, [_Z13invert_kernelPhii_param_1];
	ld.param.u32 	%r4, [_Z13invert_kernelPhii_param_2];
	mov.u32 	%r5, %ctaid.y;
	mov.u32 	%r6, %ntid.y;
	mov.u32 	%r7, %tid.y;
	mad.lo.s32 	%r1, %r5, %r6, %r7;
	mov.u32 	%r8, %ctaid.x;
	mov.u32 	%r9, %ntid.x;
	mov.u32 	%r10, %tid.x;
	mad.lo.s32 	%r2, %r8, %r9, %r10;
	setp.ge.u32 	%p1, %r1, %r4;
	setp.ge.u32 	%p2, %r2, %r3;
	or.pred  	%p3, %p2, %p1;
	@%p3 bra 	$L__BB0_2;
	cvta.to.global.u64 	%rd2, %rd1;
	mad.lo.s32 	%r11, %r3, %r1, %r2;
	shl.b32 	%r12, %r11, 2;
	cvt.u64.u32 	%rd3, %r12;
	add.s64 	%rd4, %rd2, %rd3;
	ld.global.u8 	%rs1, [%rd4];
	not.b16 	%rs2, %rs1;
	st.global.u8 	[%rd4], %rs2;
	ld.global.u8 	%rs3, [%rd4+1];
	not.b16 	%rs4, %rs3;
	st.global.u8 	[%rd4+1], %rs4;
	ld.global.u8 	%rs5, [%rd4+2];
	not.b16 	%rs6, %rs5;
	st.global.u8 	[%rd4+2], %rs6;
$L__BB0_2:
	ret;

}


// ===== COMPILED SASS (sm_100) =====

	.target	sm_100

	.elftype	@"ET_EXEC"


//--------------------- .note.nv.tkinfo           --------------------------
	.section	.note.nv.tkinfo,"",@"SHT_NOTE"
	.sectionflags	@"SHF_NOTE_NV_TKINFO"
	.tkinfo
        /*0018*/ 	.word	0x00000002
        /*0030*/ 	.string	""
        /*0030*/ 	.string	"ptxas"
        /*0030*/ 	.string	"Cuda compilation tools, release 13.0, V13.0.88"
        /*0030*/ 	.string	"Build cuda_13.0.r13.0/compiler.36424714_0"
        /*0030*/ 	.string	"-arch sm_100 -m 64 "



//--------------------- .note.nv.cuinfo           --------------------------
	.section	.note.nv.cuinfo,"",@"SHT_NOTE"
	.sectionflags	@"SHF_NOTE_NV_CUINFO"
        /*0018*/ 	.short	0x0002
        /*001a*/ 	.short	0x0064
        /*001c*/ 	.short	0x0082
	.zero		2


//--------------------- .nv.info                  --------------------------
	.section	.nv.info,"",@"SHT_CUDA_INFO"
	.align	4


	//----- nvinfo : EIATTR_REGCOUNT
	.align		4
        /*0000*/ 	.byte	0x04, 0x2f
        /*0002*/ 	.short	(.L_1 - .L_0)
	.align		4
.L_0:
        /*0004*/ 	.word	index@(_Z13invert_kernelPhii)
        /*0008*/ 	.word	0x0000000c


	//----- nvinfo : EIATTR_FRAME_SIZE
	.align		4
.L_1:
        /*000c*/ 	.byte	0x04, 0x11
        /*000e*/ 	.short	(.L_3 - .L_2)
	.align		4
.L_2:
        /*0010*/ 	.word	index@(_Z13invert_kernelPhii)
        /*0014*/ 	.word	0x00000000


	//----- nvinfo : EIATTR_MIN_STACK_SIZE
	.align		4
.L_3:
        /*0018*/ 	.byte	0x04, 0x12
        /*001a*/ 	.short	(.L_5 - .L_4)
	.align		4
.L_4:
        /*001c*/ 	.word	index@(_Z13invert_kernelPhii)
        /*0020*/ 	.word	0x00000000
.L_5:


//--------------------- .nv.compat                --------------------------
	.section	.nv.compat,"",@"SHT_CUDA_COMPAT_INFO"
	.align	4
        /*0000*/ 	.byte	0x02, 0x09, 0x00, 0x00, 0x02, 0x02, 0x01, 0x00, 0x02, 0x05, 0x05, 0x00, 0x03, 0x07, 0x01, 0x01
        /*0010*/ 	.byte	0x02, 0x03, 0x00, 0x00, 0x02, 0x06, 0x01, 0x00, 0x04, 0x0b, 0x08, 0x00, 0x09, 0x00, 0x00, 0x00
        /*0020*/ 	.byte	0x00, 0x00, 0x00, 0x00


//--------------------- .nv.info._Z13invert_kernelPhii --------------------------
	.section	.nv.info._Z13invert_kernelPhii,"",@"SHT_CUDA_INFO"
	.sectionflags	@""
	.align	4


	//----- nvinfo : EIATTR_CUDA_API_VERSION
	.align		4
        /*0000*/ 	.byte	0x04, 0x37
        /*0002*/ 	.short	(.L_7 - .L_6)
.L_6:
        /*0004*/ 	.word	0x00000082


	//----- nvinfo : EIATTR_KPARAM_INFO
	.align		4
.L_7:
        /*0008*/ 	.byte	0x04, 0x17
        /*000a*/ 	.short	(.L_9 - .L_8)
.L_8:
        /*000c*/ 	.word	0x00000000
        /*0010*/ 	.short	0x0002
        /*0012*/ 	.short	0x000c
        /*0014*/ 	.byte	0x00, 0xf0, 0x11, 0x00


	//----- nvinfo : EIATTR_KPARAM_INFO
	.align		4
.L_9:
        /*0018*/ 	.byte	0x04, 0x17
        /*001a*/ 	.short	(.L_11 - .L_10)
.L_10:
        /*001c*/ 	.word	0x00000000
        /*0020*/ 	.short	0x0001
        /*0022*/ 	.short	0x0008
        /*0024*/ 	.byte	0x00, 0xf0, 0x11, 0x00


	//----- nvinfo : EIATTR_KPARAM_INFO
	.align		4
.L_11:
        /*0028*/ 	.byte	0x04, 0x17
        /*002a*/ 	.short	(.L_13 - .L_12)
.L_12:
        /*002c*/ 	.word	0x00000000
        /*0030*/ 	.short	0x0000
        /*0032*/ 	.short	0x0000
        /*0034*/ 	.byte	0x00, 0xf5, 0x21, 0x00


	//----- nvinfo : EIATTR_SPARSE_MMA_MASK
	.align		4
.L_13:
        /*0038*/ 	.byte	0x03, 0x50
        /*003a*/ 	.short	0x0000


	//----- nvinfo : EIATTR_MAXREG_COUNT
	.align		4
        /*003c*/ 	.byte	0x03, 0x1b
        /*003e*/ 	.short	0x00ff


	//----- nvinfo : EIATTR_MERCURY_ISA_VERSION
	.align		4
        /*0040*/ 	.byte	0x03, 0x5f
        /*0042*/ 	.short	0x0101


	//----- nvinfo : EIATTR_VRC_CTA_INIT_COUNT
	.align		4
        /*0044*/ 	.byte	0x02, 0x4a
	.zero		1
	.zero		1


	//----- nvinfo : EIATTR_EXIT_INSTR_OFFSETS
	.align		4
        /*0048*/ 	.byte	0x04, 0x1c
        /*004a*/ 	.short	(.L_15 - .L_14)


	//   ....[0]....
.L_14:
        /*004c*/ 	.word	0x000000c0


	//   ....[1]....
        /*0050*/ 	.word	0x000001b0


	//----- nvinfo : EIATTR_CBANK_PARAM_SIZE
	.align		4
.L_15:
        /*0054*/ 	.byte	0x03, 0x19
        /*0056*/ 	.short	0x0010


	//----- nvinfo : EIATTR_PARAM_CBANK
	.align		4
        /*0058*/ 	.byte	0x04, 0x0a
        /*005a*/ 	.short	(.L_17 - .L_16)
	.align		4
.L_16:
        /*005c*/ 	.word	index@(.nv.constant0._Z13invert_kernelPhii)
        /*0060*/ 	.short	0x0380
        /*0062*/ 	.short	0x0010


	//----- nvinfo : EIATTR_SW_WAR
	.align		4
.L_17:
        /*0064*/ 	.byte	0x04, 0x36
        /*0066*/ 	.short	(.L_19 - .L_18)
.L_18:
        /*0068*/ 	.word	0x00000008
.L_19:


//--------------------- .nv.callgraph             --------------------------
	.section	.nv.callgraph,"",@"SHT_CUDA_CALLGRAPH"
	.align	4
	.sectionentsize	8
	.align		4
        /*0000*/ 	.word	0x00000000
	.align		4
        /*0004*/ 	.word	0xffffffff
	.align		4
        /*0008*/ 	.word	0x00000000
	.align		4
        /*000c*/ 	.word	0xfffffffe
	.align		4
        /*0010*/ 	.word	0x00000000
	.align		4
        /*0014*/ 	.word	0xfffffffd
	.align		4
        /*0018*/ 	.word	0x00000000
	.align		4
        /*001c*/ 	.word	0xfffffffc


//--------------------- .text._Z13invert_kernelPhii --------------------------
	.section	.text._Z13invert_kernelPhii,"ax",@progbits
	.align	128
        .global         _Z13invert_kernelPhii
        .type           _Z13invert_kernelPhii,@function
        .size           _Z13invert_kernelPhii,(.L_x_1 - _Z13invert_kernelPhii)
        .other          _Z13invert_kernelPhii,@"STO_CUDA_ENTRY STV_DEFAULT"
_Z13invert_kernelPhii:
.text._Z13invert_kernelPhii:
[----:B------:R-:W-:Y:S01]  /*0000*/  LDC R1, c[0x0][0x37c] ;  /* 0x0000df00ff017b82 */ /* 0x000fe20000000800 */
[----:B------:R-:W0:Y:S07]  /*0010*/  S2R R3, SR_TID.Y ;  /* 0x0000000000037919 */ /* 0x000e2e0000002200 */
[----:B------:R-:W0:Y:S01]  /*0020*/  S2UR UR4, SR_CTAID.Y ;  /* 0x00000000000479c3 */ /* 0x000e220000002600 */
[----:B------:R-:W1:Y:S01]  /*0030*/  LDCU.64 UR6, c[0x0][0x388] ;  /* 0x00007100ff0677ac */ /* 0x000e620008000a00 */
[----:B------:R-:W2:Y:S06]  /*0040*/  S2R R5, SR_TID.X ;  /* 0x0000000000057919 */ /* 0x000eac0000002100 */
[----:B------:R-:W0:Y:S08]  /*0050*/  LDC R0, c[0x0][0x364] ;  /* 0x0000d900ff007b82 */ /* 0x000e300000000800 */
[----:B------:R-:W2:Y:S08]  /*0060*/  S2UR UR5, SR_CTAID.X ;  /* 0x00000000000579c3 */ /* 0x000eb00000002500 */
[----:B------:R-:W2:Y:S01]  /*0070*/  LDC R2, c[0x0][0x360] ;  /* 0x0000d800ff027b82 */ /* 0x000ea20000000800 */
[----:B0-----:R-:W-:-:S05]  /*0080*/  IMAD R0, R0, UR4, R3 ;  /* 0x0000000400007c24 */ /* 0x001fca000f8e0203 */
[----:B-1----:R-:W-:Y:S01]  /*0090*/  ISETP.GE.U32.AND P0, PT, R0, UR7, PT ;  /* 0x0000000700007c0c */ /* 0x002fe2000bf06070 */
[----:B--2---:R-:W-:-:S05]  /*00a0*/  IMAD R3, R2, UR5, R5 ;  /* 0x0000000502037c24 */ /* 0x004fca000f8e0205 */
[----:B------:R-:W-:-:S13]  /*00b0*/  ISETP.GE.U32.OR P0, PT, R3, UR6, P0 ;  /* 0x0000000603007c0c */ /* 0x000fda0008706470 */
[----:B------:R-:W-:Y:S05]  /*00c0*/  @P0 EXIT ;  /* 0x000000000000094d */ /* 0x000fea0003800000 */
[----:B------:R-:W0:Y:S01]  /*00d0*/  LDCU.64 UR8, c[0x0][0x380] ;  /* 0x00007000ff0877ac */ /* 0x000e220008000a00 */
[----:B------:R-:W-:Y:S01]  /*00e0*/  IMAD R3, R0, UR6, R3 ;  /* 0x0000000600037c24 */ /* 0x000fe2000f8e0203 */
[----:B------:R-:W1:Y:S04]  /*00f0*/  LDCU.64 UR4, c[0x0][0x358] ;  /* 0x00006b00ff0477ac */ /* 0x000e680008000a00 */
[----:B0-----:R-:W-:-:S05]  /*0100*/  LEA R2, P0, R3, UR8, 0x2 ;  /* 0x0000000803027c11 */ /* 0x001fca000f8010ff */
[----:B------:R-:W-:-:S05]  /*0110*/  IMAD.X R3, RZ, RZ, UR9, P0 ;  /* 0x00000009ff037e24 */ /* 0x000fca00080e06ff */
[----:B-1----:R-:W2:Y:S04]  /*0120*/  LDG.E.U8 R0, desc[UR4][R2.64] ;  /* 0x0000000402007981 */ /* 0x002ea8000c1e1100 */
[----:B------:R-:W3:Y:S04]  /*0130*/  LDG.E.U8 R4, desc[UR4][R2.64+0x1] ;  /* 0x0000010402047981 */ /* 0x000ee8000c1e1100 */
[----:B------:R-:W4:Y:S01]  /*0140*/  LDG.E.U8 R6, desc[UR4][R2.64+0x2] ;  /* 0x0000020402067981 */ /* 0x000f22000c1e1100 */
[----:B--2---:R-:W-:Y:S02]  /*0150*/  LOP3.LUT R5, RZ, R0, RZ, 0x33, !PT ;  /* 0x00000000ff057212 */ /* 0x004fe400078e33ff */
[----:B---3--:R-:W-:-:S03]  /*0160*/  LOP3.LUT R7, RZ, R4, RZ, 0x33, !PT ;  /* 0x00000004ff077212 */ /* 0x008fc600078e33ff */
[----:B------:R-:W-:Y:S01]  /*0170*/  STG.E.U8 desc[UR4][R2.64], R5 ;  /* 0x0000000502007986 */ /* 0x000fe2000c101104 */
[----:B----4-:R-:W-:-:S03]  /*0180*/  LOP3.LUT R9, RZ, R6, RZ, 0x33, !PT ;  /* 0x00000006ff097212 */ /* 0x010fc600078e33ff */
[----:B------:R-:W-:Y:S04]  /*0190*/  STG.E.U8 desc[UR4][R2.64+0x1], R7 ;  /* 0x0000010702007986 */ /* 0x000fe8000c101104 */
[----:B------:R-:W-:Y:S01]  /*01a0*/  STG.E.U8 desc[UR4][R2.64+0x2], R9 ;  /* 0x0000020902007986 */ /* 0x000fe2000c101104 */
[----:B------:R-:W-:Y:S05]  /*01b0*/  EXIT ;  /* 0x000000000000794d */ /* 0x000fea0003800000 */
.L_x_0:
[----:B------:R-:W-:-:S00]  /*01c0*/  BRA `(.L_x_0) ;  /* 0xfffffffc00fc7947 */ /* 0x000fc0000383ffff */
[----:B------:R-:W-:-:S00]  /*01d0*/  NOP ;  /* 0x0000000000007918 */ /* 0x000fc00000000000 */
        /* <DEDUP_REMOVED lines=10> */
.L_x_1:


//--------------------- .nv.shared.reserved.0     --------------------------
	.section	.nv.shared.reserved.0,"aw",@nobits
	.weak		__nv_reservedSMEM_offset_0_alias
	.size		__nv_reservedSMEM_offset_0_alias, 0, 64
	.other		__nv_reservedSMEM_offset_0_alias,@"STO_CUDA_RESERVED_SHARED STV_DEFAULT"
__nv_reservedSMEM_offset_0_alias:
	.zero		0
	.zero		64


//--------------------- .nv.constant0._Z13invert_kernelPhii --------------------------
	.section	.nv.constant0._Z13invert_kernelPhii,"a",@progbits
	.sectionflags	@""
	.align	4
.nv.constant0._Z13invert_kernelPhii:
	.zero		912


//--------------------- SYMBOLS --------------------------

	.type		.nv.reservedSmem.offset0,@object
	.size		.nv.reservedSmem.offset0,0x4
